//
// Generated by NVIDIA NVVM Compiler
//
// Compiler Build ID: CL-36424714
// Cuda compilation tools, release 13.0, V13.0.88
// Based on NVVM 20.0.0
//

.version 9.0
.target sm_100
.address_size 64

	// .globl	_Z21populate_child_parentPfPiS0_S0_S0_S0_S0_Pbi

.visible .entry _Z21populate_child_parentPfPiS0_S0_S0_S0_S0_Pbi(
	.param .u64 .ptr .align 1 _Z21populate_child_parentPfPiS0_S0_S0_S0_S0_Pbi_param_0,
	.param .u64 .ptr .align 1 _Z21populate_child_parentPfPiS0_S0_S0_S0_S0_Pbi_param_1,
	.param .u64 .ptr .align 1 _Z21populate_child_parentPfPiS0_S0_S0_S0_S0_Pbi_param_2,
	.param .u64 .ptr .align 1 _Z21populate_child_parentPfPiS0_S0_S0_S0_S0_Pbi_param_3,
	.param .u64 .ptr .align 1 _Z21populate_child_parentPfPiS0_S0_S0_S0_S0_Pbi_param_4,
	.param .u64 .ptr .align 1 _Z21populate_child_parentPfPiS0_S0_S0_S0_S0_Pbi_param_5,
	.param .u64 .ptr .align 1 _Z21populate_child_parentPfPiS0_S0_S0_S0_S0_Pbi_param_6,
	.param .u64 .ptr .align 1 _Z21populate_child_parentPfPiS0_S0_S0_S0_S0_Pbi_param_7,
	.param .u32 _Z21populate_child_parentPfPiS0_S0_S0_S0_S0_Pbi_param_8
)
{
	.reg .pred 	%p<16>;
	.reg .b16 	%rs<2>;
	.reg .b32 	%r<16>;
	.reg .b32 	%f<5>;
	.reg .b64 	%rd<38>;

	ld.param.u64 	%rd12, [_Z21populate_child_parentPfPiS0_S0_S0_S0_S0_Pbi_param_0];
	ld.param.u64 	%rd13, [_Z21populate_child_parentPfPiS0_S0_S0_S0_S0_Pbi_param_1];
	ld.param.u64 	%rd14, [_Z21populate_child_parentPfPiS0_S0_S0_S0_S0_Pbi_param_2];
	ld.param.u64 	%rd7, [_Z21populate_child_parentPfPiS0_S0_S0_S0_S0_Pbi_param_3];
	ld.param.u64 	%rd8, [_Z21populate_child_parentPfPiS0_S0_S0_S0_S0_Pbi_param_4];
	ld.param.u64 	%rd9, [_Z21populate_child_parentPfPiS0_S0_S0_S0_S0_Pbi_param_5];
	ld.param.u64 	%rd10, [_Z21populate_child_parentPfPiS0_S0_S0_S0_S0_Pbi_param_6];
	ld.param.u64 	%rd11, [_Z21populate_child_parentPfPiS0_S0_S0_S0_S0_Pbi_param_7];
	ld.param.u32 	%r7, [_Z21populate_child_parentPfPiS0_S0_S0_S0_S0_Pbi_param_8];
	cvta.to.global.u64 	%rd1, %rd12;
	cvta.to.global.u64 	%rd2, %rd14;
	cvta.to.global.u64 	%rd3, %rd13;
	mov.u32 	%r8, %ctaid.x;
	mov.u32 	%r9, %ntid.x;
	mov.u32 	%r10, %tid.x;
	mad.lo.s32 	%r1, %r8, %r9, %r10;
	setp.ge.s32 	%p3, %r1, %r7;
	@%p3 bra 	$L__BB0_13;
	cvta.to.global.u64 	%rd15, %rd7;
	mul.wide.s32 	%rd16, %r1, 4;
	add.s64 	%rd17, %rd15, %rd16;
	ld.global.u32 	%r2, [%rd17];
	add.s64 	%rd18, %rd3, %rd16;
	ld.global.u32 	%r11, [%rd18];
	setp.ne.s32 	%p5, %r11, -1;
	mov.pred 	%p15, 0;
	@%p5 bra 	$L__BB0_3;
	add.s64 	%rd20, %rd2, %rd16;
	ld.global.u32 	%r12, [%rd20];
	setp.eq.s32 	%p15, %r12, -1;
$L__BB0_3:
	setp.eq.s32 	%p6, %r1, %r2;
	not.pred 	%p7, %p15;
	or.pred  	%p8, %p7, %p6;
	@%p8 bra 	$L__BB0_13;
	cvta.to.global.u64 	%rd21, %rd11;
	mov.b16 	%rs1, 1;
	st.global.u8 	[%rd21], %rs1;
	add.s64 	%rd4, %rd1, %rd16;
	ld.global.f32 	%f1, [%rd4];
	mul.wide.s32 	%rd23, %r2, 4;
	add.s64 	%rd24, %rd1, %rd23;
	ld.global.f32 	%f2, [%rd24];
	setp.gtu.f32 	%p9, %f1, %f2;
	@%p9 bra 	$L__BB0_6;
	add.s64 	%rd26, %rd3, %rd23;
	ld.global.u32 	%r15, [%rd26];
	bra.uni 	$L__BB0_7;
$L__BB0_6:
	add.s64 	%rd28, %rd2, %rd23;
	ld.global.u32 	%r15, [%rd28];
$L__BB0_7:
	setp.eq.s32 	%p10, %r15, -1;
	selp.b32 	%r6, %r2, %r15, %p10;
	cvta.to.global.u64 	%rd29, %rd10;
	add.s64 	%rd31, %rd29, %rd16;
	st.global.u32 	[%rd31], %r6;
	setp.eq.s32 	%p11, %r1, %r6;
	@%p11 bra 	$L__BB0_13;
	ld.global.f32 	%f3, [%rd4];
	mul.wide.s32 	%rd32, %r6, 4;
	add.s64 	%rd33, %rd1, %rd32;
	ld.global.f32 	%f4, [%rd33];
	setp.gtu.f32 	%p12, %f3, %f4;
	@%p12 bra 	$L__BB0_11;
	cvta.to.global.u64 	%rd34, %rd8;
	add.s64 	%rd5, %rd34, %rd32;
	ld.global.u32 	%r13, [%rd5];
	setp.ne.s32 	%p13, %r13, -1;
	@%p13 bra 	$L__BB0_13;
	st.global.u32 	[%rd5], %r1;
	bra.uni 	$L__BB0_13;
$L__BB0_11:
	cvta.to.global.u64 	%rd36, %rd9;
	add.s64 	%rd6, %rd36, %rd32;
	ld.global.u32 	%r14, [%rd6];
	setp.ne.s32 	%p14, %r14, -1;
	@%p14 bra 	$L__BB0_13;
	st.global.u32 	[%rd6], %r1;
$L__BB0_13:
	ret;

}
	// .globl	_Z8copy_arrPiS_i
.visible .entry _Z8copy_arrPiS_i(
	.param .u64 .ptr .align 1 _Z8copy_arrPiS_i_param_0,
	.param .u64 .ptr .align 1 _Z8copy_arrPiS_i_param_1,
	.param .u32 _Z8copy_arrPiS_i_param_2
)
{
	.reg .pred 	%p<2>;
	.reg .b32 	%r<7>;
	.reg .b64 	%rd<8>;

	ld.param.u64 	%rd1, [_Z8copy_arrPiS_i_param_0];
	ld.param.u64 	%rd2, [_Z8copy_arrPiS_i_param_1];
	ld.param.u32 	%r2, [_Z8copy_arrPiS_i_param_2];
	mov.u32 	%r3, %ctaid.x;
	mov.u32 	%r4, %ntid.x;
	mov.u32 	%r5, %tid.x;
	mad.lo.s32 	%r1, %r3, %r4, %r5;
	setp.ge.s32 	%p1, %r1, %r2;
	@%p1 bra 	$L__BB1_2;
	cvta.to.global.u64 	%rd3, %rd1;
	cvta.to.global.u64 	%rd4, %rd2;
	mul.wide.s32 	%rd5, %r1, 4;
	add.s64 	%rd6, %rd3, %rd5;
	ld.global.u32 	%r6, [%rd6];
	add.s64 	%rd7, %rd4, %rd5;
	st.global.u32 	[%rd7], %r6;
$L__BB1_2:
	ret;

}


// ===== COMPILED SASS (sm_100) =====

	.target	sm_100

	.elftype	@"ET_EXEC"


//--------------------- .note.nv.tkinfo           --------------------------
	.section	.note.nv.tkinfo,"",@"SHT_NOTE"
	.sectionflags	@"SHF_NOTE_NV_TKINFO"
	.tkinfo
        /*0018*/ 	.word	0x00000002
        /*0030*/ 	.string	""
        /*0030*/ 	.string	"ptxas"
        /*0030*/ 	.string	"Cuda compilation tools, release 13.0, V13.0.88"
        /*0030*/ 	.string	"Build cuda_13.0.r13.0/compiler.36424714_0"
        /*0030*/ 	.string	"-arch sm_100 -m 64 "



//--------------------- .note.nv.cuinfo           --------------------------
	.section	.note.nv.cuinfo,"",@"SHT_NOTE"
	.sectionflags	@"SHF_NOTE_NV_CUINFO"
        /*0018*/ 	.short	0x0002
        /*001a*/ 	.short	0x0064
        /*001c*/ 	.short	0x0082
	.zero		2


//--------------------- .nv.info                  --------------------------
	.section	.nv.info,"",@"SHT_CUDA_INFO"
	.align	4


	//----- nvinfo : EIATTR_REGCOUNT
	.align		4
        /*0000*/ 	.byte	0x04, 0x2f
        /*0002*/ 	.short	(.L_1 - .L_0)
	.align		4
.L_0:
        /*0004*/ 	.word	index@(_Z21populate_child_parentPfPiS0_S0_S0_S0_S0_Pbi)
        /*0008*/ 	.word	0x00000014


	//----- nvinfo : EIATTR_FRAME_SIZE
	.align		4
.L_1:
        /*000c*/ 	.byte	0x04, 0x11
        /*000e*/ 	.short	(.L_3 - .L_2)
	.align		4
.L_2:
        /*0010*/ 	.word	index@(_Z21populate_child_parentPfPiS0_S0_S0_S0_S0_Pbi)
        /*0014*/ 	.word	0x00000000


	//----- nvinfo : EIATTR_REGCOUNT
	.align		4
.L_3:
        /*0018*/ 	.byte	0x04, 0x2f
        /*001a*/ 	.short	(.L_5 - .L_4)
	.align		4
.L_4:
        /*001c*/ 	.word	index@(_Z8copy_arrPiS_i)
        /*0020*/ 	.word	0x0000000a


	//----- nvinfo : EIATTR_FRAME_SIZE
	.align		4
.L_5:
        /*0024*/ 	.byte	0x04, 0x11
        /*0026*/ 	.short	(.L_7 - .L_6)
	.align		4
.L_6:
        /*0028*/ 	.word	index@(_Z8copy_arrPiS_i)
        /*002c*/ 	.word	0x00000000


	//----- nvinfo : EIATTR_MIN_STACK_SIZE
	.align		4
.L_7:
        /*0030*/ 	.byte	0x04, 0x12
        /*0032*/ 	.short	(.L_9 - .L_8)
	.align		4
.L_8:
        /*0034*/ 	.word	index@(_Z8copy_arrPiS_i)
        /*0038*/ 	.word	0x00000000


	//----- nvinfo : EIATTR_MIN_STACK_SIZE
	.align		4
.L_9:
        /*003c*/ 	.byte	0x04, 0x12
        /*003e*/ 	.short	(.L_11 - .L_10)
	.align		4
.L_10:
        /*0040*/ 	.word	index@(_Z21populate_child_parentPfPiS0_S0_S0_S0_S0_Pbi)
        /*0044*/ 	.word	0x00000000
.L_11:


//--------------------- .nv.compat                --------------------------
	.section	.nv.compat,"",@"SHT_CUDA_COMPAT_INFO"
	.align	4
        /*0000*/ 	.byte	0x02, 0x09, 0x00, 0x00, 0x02, 0x02, 0x01, 0x00, 0x02, 0x05, 0x05, 0x00, 0x03, 0x07, 0x01, 0x01
        /*0010*/ 	.byte	0x02, 0x03, 0x00, 0x00, 0x02, 0x06, 0x01, 0x00, 0x04, 0x0b, 0x08, 0x00, 0x09, 0x00, 0x00, 0x00
        /*0020*/ 	.byte	0x00, 0x00, 0x00, 0x00


//--------------------- .nv.info._Z8copy_arrPiS_i --------------------------
	.section	.nv.info._Z8copy_arrPiS_i,"",@"SHT_CUDA_INFO"
	.sectionflags	@""
	.align	4


	//----- nvinfo : EIATTR_CUDA_API_VERSION
	.align		4
        /*0000*/ 	.byte	0x04, 0x37
        /*0002*/ 	.short	(.L_13 - .L_12)
.L_12:
        /*0004*/ 	.word	0x00000082


	//----- nvinfo : EIATTR_KPARAM_INFO
	.align		4
.L_13:
        /*0008*/ 	.byte	0x04, 0x17
        /*000a*/ 	.short	(.L_15 - .L_14)
.L_14:
        /*000c*/ 	.word	0x00000000
        /*0010*/ 	.short	0x0002
        /*0012*/ 	.short	0x0010
        /*0014*/ 	.byte	0x00, 0xf0, 0x11, 0x00


	//----- nvinfo : EIATTR_KPARAM_INFO
	.align		4
.L_15:
        /*0018*/ 	.byte	0x04, 0x17
        /*001a*/ 	.short	(.L_17 - .L_16)
.L_16:
        /*001c*/ 	.word	0x00000000
        /*0020*/ 	.short	0x0001
        /*0022*/ 	.short	0x0008
        /*0024*/ 	.byte	0x00, 0xf5, 0x21, 0x00


	//----- nvinfo : EIATTR_KPARAM_INFO
	.align		4
.L_17:
        /*0028*/ 	.byte	0x04, 0x17
        /*002a*/ 	.short	(.L_19 - .L_18)
.L_18:
        /*002c*/ 	.word	0x00000000
        /*0030*/ 	.short	0x0000
        /*0032*/ 	.short	0x0000
        /*0034*/ 	.byte	0x00, 0xf5, 0x21, 0x00


	//----- nvinfo : EIATTR_SPARSE_MMA_MASK
	.align		4
.L_19:
        /*0038*/ 	.byte	0x03, 0x50
        /*003a*/ 	.short	0x0000


	//----- nvinfo : EIATTR_MAXREG_COUNT
	.align		4
        /*003c*/ 	.byte	0x03, 0x1b
        /*003e*/ 	.short	0x00ff


	//----- nvinfo : EIATTR_MERCURY_ISA_VERSION
	.align		4
        /*0040*/ 	.byte	0x03, 0x5f
        /*0042*/ 	.short	0x0101


	//----- nvinfo : EIATTR_VRC_CTA_INIT_COUNT
	.align		4
        /*0044*/ 	.byte	0x02, 0x4a
	.zero		1
	.zero		1


	//----- nvinfo : EIATTR_EXIT_INSTR_OFFSETS
	.align		4
        /*0048*/ 	.byte	0x04, 0x1c
        /*004a*/ 	.short	(.L_21 - .L_20)


	//   ....[0]....
.L_20:
        /*004c*/ 	.word	0x00000070


	//   ....[1]....
        /*0050*/ 	.word	0x000000f0


	//----- nvinfo : EIATTR_CBANK_PARAM_SIZE
	.align		4
.L_21:
        /*0054*/ 	.byte	0x03, 0x19
        /*0056*/ 	.short	0x0014


	//----- nvinfo : EIATTR_PARAM_CBANK
	.align		4
        /*0058*/ 	.byte	0x04, 0x0a
        /*005a*/ 	.short	(.L_23 - .L_22)
	.align		4
.L_22:
        /*005c*/ 	.word	index@(.nv.constant0._Z8copy_arrPiS_i)
        /*0060*/ 	.short	0x0380
        /*0062*/ 	.short	0x0014


	//----- nvinfo : EIATTR_SW_WAR
	.align		4
.L_23:
        /*0064*/ 	.byte	0x04, 0x36
        /*0066*/ 	.short	(.L_25 - .L_24)
.L_24:
        /*0068*/ 	.word	0x00000008
.L_25:


//--------------------- .nv.info._Z21populate_child_parentPfPiS0_S0_S0_S0_S0_Pbi --------------------------
	.section	.nv.info._Z21populate_child_parentPfPiS0_S0_S0_S0_S0_Pbi,"",@"SHT_CUDA_INFO"
	.sectionflags	@""
	.align	4


	//----- nvinfo : EIATTR_CUDA_API_VERSION
	.align		4
        /*0000*/ 	.byte	0x04, 0x37
        /*0002*/ 	.short	(.L_27 - .L_26)
.L_26:
        /*0004*/ 	.word	0x00000082


	//----- nvinfo : EIATTR_KPARAM_INFO
	.align		4
.L_27:
        /*0008*/ 	.byte	0x04, 0x17
        /*000a*/ 	.short	(.L_29 - .L_28)
.L_28:
        /*000c*/ 	.word	0x00000000
        /*0010*/ 	.short	0x0008
        /*0012*/ 	.short	0x0040
        /*0014*/ 	.byte	0x00, 0xf0, 0x11, 0x00


	//----- nvinfo : EIATTR_KPARAM_INFO
	.align		4
.L_29:
        /*0018*/ 	.byte	0x04, 0x17
        /*001a*/ 	.short	(.L_31 - .L_30)
.L_30:
        /*001c*/ 	.word	0x00000000
        /*0020*/ 	.short	0x0007
        /*0022*/ 	.short	0x0038
        /*0024*/ 	.byte	0x00, 0xf5, 0x21, 0x00


	//----- nvinfo : EIATTR_KPARAM_INFO
	.align		4
.L_31:
        /*0028*/ 	.byte	0x04, 0x17
        /*002a*/ 	.short	(.L_33 - .L_32)
.L_32:
        /*002c*/ 	.word	0x00000000
        /*0030*/ 	.short	0x0006
        /*0032*/ 	.short	0x0030
        /*0034*/ 	.byte	0x00, 0xf5, 0x21, 0x00


	//----- nvinfo : EIATTR_KPARAM_INFO
	.align		4
.L_33:
        /*0038*/ 	.byte	0x04, 0x17
        /*003a*/ 	.short	(.L_35 - .L_34)
.L_34:
        /*003c*/ 	.word	0x00000000
        /*0040*/ 	.short	0x0005
        /*0042*/ 	.short	0x0028
        /*0044*/ 	.byte	0x00, 0xf5, 0x21, 0x00


	//----- nvinfo : EIATTR_KPARAM_INFO
	.align		4
.L_35:
        /*0048*/ 	.byte	0x04, 0x17
        /*004a*/ 	.short	(.L_37 - .L_36)
.L_36:
        /*004c*/ 	.word	0x00000000
        /*0050*/ 	.short	0x0004
        /*0052*/ 	.short	0x0020
        /*0054*/ 	.byte	0x00, 0xf5, 0x21, 0x00


	//----- nvinfo : EIATTR_KPARAM_INFO
	.align		4
.L_37:
        /*0058*/ 	.byte	0x04, 0x17
        /*005a*/ 	.short	(.L_39 - .L_38)
.L_38:
        /*005c*/ 	.word	0x00000000
        /*0060*/ 	.short	0x0003
        /*0062*/ 	.short	0x0018
        /*0064*/ 	.byte	0x00, 0xf5, 0x21, 0x00


	//----- nvinfo : EIATTR_KPARAM_INFO
	.align		4
.L_39:
        /*0068*/ 	.byte	0x04, 0x17
        /*006a*/ 	.short	(.L_41 - .L_40)
.L_40:
        /*006c*/ 	.word	0x00000000
        /*0070*/ 	.short	0x0002
        /*0072*/ 	.short	0x0010
        /*0074*/ 	.byte	0x00, 0xf5, 0x21, 0x00


	//----- nvinfo : EIATTR_KPARAM_INFO
	.align		4
.L_41:
        /*0078*/ 	.byte	0x04, 0x17
        /*007a*/ 	.short	(.L_43 - .L_42)
.L_42:
        /*007c*/ 	.word	0x00000000
        /*0080*/ 	.short	0x0001
        /*0082*/ 	.short	0x0008
        /*0084*/ 	.byte	0x00, 0xf5, 0x21, 0x00


	//----- nvinfo : EIATTR_KPARAM_INFO
	.align		4
.L_43:
        /*0088*/ 	.byte	0x04, 0x17
        /*008a*/ 	.short	(.L_45 - .L_44)
.L_44:
        /*008c*/ 	.word	0x00000000
        /*0090*/ 	.short	0x0000
        /*0092*/ 	.short	0x0000
        /*0094*/ 	.byte	0x00, 0xf5, 0x21, 0x00


	//----- nvinfo : EIATTR_SPARSE_MMA_MASK
	.align		4
.L_45:
        /*0098*/ 	.byte	0x03, 0x50
        /*009a*/ 	.short	0x0000


	//----- nvinfo : EIATTR_MAXREG_COUNT
	.align		4
        /*009c*/ 	.byte	0x03, 0x1b
        /*009e*/ 	.short	0x00ff


	//----- nvinfo : EIATTR_MERCURY_ISA_VERSION
	.align		4
        /*00a0*/ 	.byte	0x03, 0x5f
        /*00a2*/ 	.short	0x0101


	//----- nvinfo : EIATTR_VRC_CTA_INIT_COUNT
	.align		4
        /*00a4*/ 	.byte	0x02, 0x4a
	.zero		1
	.zero		1


	//----- nvinfo : EIATTR_EXIT_INSTR_OFFSETS
	.align		4
        /*00a8*/ 	.byte	0x04, 0x1c
        /*00aa*/ 	.short	(.L_47 - .L_46)


	//   ....[0]....
.L_46:
        /*00ac*/ 	.word	0x00000070


	//   ....[1]....
        /*00b0*/ 	.word	0x00000150


	//   ....[2]....
        /*00b4*/ 	.word	0x000002a0


	//   ....[3]....
        /*00b8*/ 	.word	0x00000340


	//   ....[4]....
        /*00bc*/ 	.word	0x00000360


	//   ....[5]....
        /*00c0*/ 	.word	0x000003b0


	//   ....[6]....
        /*00c4*/ 	.word	0x000003d0


	//----- nvinfo : EIATTR_CRS_STACK_SIZE
	.align		4
.L_47:
        /*00c8*/ 	.byte	0x04, 0x1e
        /*00ca*/ 	.short	(.L_49 - .L_48)
.L_48:
        /*00cc*/ 	.word	0x00000000


	//----- nvinfo : EIATTR_CBANK_PARAM_SIZE
	.align		4
.L_49:
        /*00d0*/ 	.byte	0x03, 0x19
        /*00d2*/ 	.short	0x0044


	//----- nvinfo : EIATTR_PARAM_CBANK
	.align		4
        /*00d4*/ 	.byte	0x04, 0x0a
        /*00d6*/ 	.short	(.L_51 - .L_50)
	.align		4
.L_50:
        /*00d8*/ 	.word	index@(.nv.constant0._Z21populate_child_parentPfPiS0_S0_S0_S0_S0_Pbi)
        /*00dc*/ 	.short	0x0380
        /*00de*/ 	.short	0x0044


	//----- nvinfo : EIATTR_SW_WAR
	.align		4
.L_51:
        /*00e0*/ 	.byte	0x04, 0x36
        /*00e2*/ 	.short	(.L_53 - .L_52)
.L_52:
        /*00e4*/ 	.word	0x00000008
.L_53:


//--------------------- .nv.callgraph             --------------------------
	.section	.nv.callgraph,"",@"SHT_CUDA_CALLGRAPH"
	.align	4
	.sectionentsize	8
	.align		4
        /*0000*/ 	.word	0x00000000
	.align		4
        /*0004*/ 	.word	0xffffffff
	.align		4
        /*0008*/ 	.word	0x00000000
	.align		4
        /*000c*/ 	.word	0xfffffffe
	.align		4
        /*0010*/ 	.word	0x00000000
	.align		4
        /*0014*/ 	.word	0xfffffffd
	.align		4
        /*0018*/ 	.word	0x00000000
	.align		4
        /*001c*/ 	.word	0xfffffffc


//--------------------- .text._Z8copy_arrPiS_i    --------------------------
	.section	.text._Z8copy_arrPiS_i,"ax",@progbits
	.align	128
        .global         _Z8copy_arrPiS_i
        .type           _Z8copy_arrPiS_i,@function
        .size           _Z8copy_arrPiS_i,(.L_x_3 - _Z8copy_arrPiS_i)
        .other          _Z8copy_arrPiS_i,@"STO_CUDA_ENTRY STV_DEFAULT"
_Z8copy_arrPiS_i:
.text._Z8copy_arrPiS_i:
[----:B------:R-:W-:Y:S01]  /*0000*/  LDC R1, c[0x0][0x37c] ;  /* 0x0000df00ff017b82 */ /* 0x000fe20000000800 */
[----:B------:R-:W0:Y:S07]  /*0010*/  S2R R0, SR_TID.X ;  /* 0x0000000000007919 */ /* 0x000e2e0000002100 */
[----:B------:R-:W0:Y:S01]  /*0020*/  S2UR UR4, SR_CTAID.X ;  /* 0x00000000000479c3 */ /* 0x000e220000002500 */
[----:B------:R-:W1:Y:S07]  /*0030*/  LDCU UR5, c[0x0][0x390] ;  /* 0x00007200ff0577ac */ /* 0x000e6e0008000800 */
[----:B------:R-:W0:Y:S02]  /*0040*/  LDC R7, c[0x0][0x360] ;  /* 0x0000d800ff077b82 */ /* 0x000e240000000800 */
[----:B0-----:R-:W-:-:S05]  /*0050*/  IMAD R7, R7, UR4, R0 ;  /* 0x0000000407077c24 */ /* 0x001fca000f8e0200 */
[----:B-1----:R-:W-:-:S13]  /*0060*/  ISETP.GE.AND P0, PT, R7, UR5, PT ;  /* 0x0000000507007c0c */ /* 0x002fda000bf06270 */
[----:B------:R-:W-:Y:S05]  /*0070*/  @P0 EXIT ;  /* 0x000000000000094d */ /* 0x000fea0003800000 */
[----:B------:R-:W0:Y:S01]  /*0080*/  LDC.64 R2, c[0x0][0x380] ;  /* 0x0000e000ff027b82 */ /* 0x000e220000000a00 */
[----:B------:R-:W1:Y:S07]  /*0090*/  LDCU.64 UR4, c[0x0][0x358] ;  /* 0x00006b00ff0477ac */ /* 0x000e6e0008000a00 */
[----:B------:R-:W2:Y:S01]  /*00a0*/  LDC.64 R4, c[0x0][0x388] ;  /* 0x0000e200ff047b82 */ /* 0x000ea20000000a00 */
[----:B0-----:R-:W-:-:S06]  /*00b0*/  IMAD.WIDE R2, R7, 0x4, R2 ;  /* 0x0000000407027825 */ /* 0x001fcc00078e0202 */
[----:B-1----:R-:W3:Y:S01]  /*00c0*/  LDG.E R3, desc[UR4][R2.64] ;  /* 0x0000000402037981 */ /* 0x002ee2000c1e1900 */
[----:B--2---:R-:W-:-:S05]  /*00d0*/  IMAD.WIDE R4, R7, 0x4, R4 ;  /* 0x0000000407047825 */ /* 0x004fca00078e0204 */
[----:B---3--:R-:W-:Y:S01]  /*00e0*/  STG.E desc[UR4][R4.64], R3 ;  /* 0x0000000304007986 */ /* 0x008fe2000c101904 */
[----:B------:R-:W-:Y:S05]  /*00f0*/  EXIT ;  /* 0x000000000000794d */ /* 0x000fea0003800000 */
.L_x_0:
[----:B------:R-:W-:-:S00]  /*0100*/  BRA `(.L_x_0) ;  /* 0xfffffffc00fc7947 */ /* 0x000fc0000383ffff */
[----:B------:R-:W-:-:S00]  /*0110*/  NOP ;  /* 0x0000000000007918 */ /* 0x000fc00000000000 */
        /* <DEDUP_REMOVED lines=14> */
.L_x_3:


//--------------------- .text._Z21populate_child_parentPfPiS0_S0_S0_S0_S0_Pbi --------------------------
	.section	.text._Z21populate_child_parentPfPiS0_S0_S0_S0_S0_Pbi,"ax",@progbits
	.align	128
        .global         _Z21populate_child_parentPfPiS0_S0_S0_S0_S0_Pbi
        .type           _Z21populate_child_parentPfPiS0_S0_S0_S0_S0_Pbi,@function
        .size           _Z21populate_child_parentPfPiS0_S0_S0_S0_S0_Pbi,(.L_x_4 - _Z21populate_child_parentPfPiS0_S0_S0_S0_S0_Pbi)
        .other          _Z21populate_child_parentPfPiS0_S0_S0_S0_S0_Pbi,@"STO_CUDA_ENTRY STV_DEFAULT"
_Z21populate_child_parentPfPiS0_S0_S0_S0_S0_Pbi:
.text._Z21populate_child_parentPfPiS0_S0_S0_S0_S0_Pbi:
        /* <DEDUP_REMOVED lines=14> */
[----:B------:R-:W2:Y:S01]  /*00e0*/  LDG.E R17, desc[UR4][R4.64] ;  /* 0x0000000404117981 */ /* 0x000ea2000c1e1900 */
[----:B---3--:R-:W-:-:S13]  /*00f0*/  ISETP.NE.AND P0, PT, R6, -0x1, PT ;  /* 0xffffffff0600780c */ /* 0x008fda0003f05270 */
[----:B------:R-:W0:Y:S02]  /*0100*/  @!P0 LDC.64 R8, c[0x0][0x390] ;  /* 0x0000e400ff088b82 */ /* 0x000e240000000a00 */
[----:B0-----:R-:W-:-:S06]  /*0110*/  @!P0 IMAD.WIDE R8, R0, 0x4, R8 ;  /* 0x0000000400088825 */ /* 0x001fcc00078e0208 */
[----:B------:R-:W3:Y:S02]  /*0120*/  @!P0 LDG.E R8, desc[UR4][R8.64] ;  /* 0x0000000408088981 */ /* 0x000ee4000c1e1900 */
[----:B---3--:R-:W-:-:S04]  /*0130*/  ISETP.EQ.AND P0, PT, R8, -0x1, !P0 ;  /* 0xffffffff0800780c */ /* 0x008fc80004702270 */
[----:B--2---:R-:W-:-:S13]  /*0140*/  ISETP.EQ.OR P0, PT, R0, R17, !P0 ;  /* 0x000000110000720c */ /* 0x004fda0004702670 */
[----:B------:R-:W-:Y:S05]  /*0150*/  @P0 EXIT ;  /* 0x000000000000094d */ /* 0x000fea0003800000 */
[----:B------:R-:W0:Y:S01]  /*0160*/  LDC.64 R6, c[0x0][0x380] ;  /* 0x0000e000ff067b82 */ /* 0x000e220000000a00 */
[----:B------:R-:W-:-:S07]  /*0170*/  HFMA2 R13, -RZ, RZ, 0, 5.9604644775390625e-08 ;  /* 0x00000001ff0d7431 */ /* 0x000fce00000001ff */
[----:B------:R-:W1:Y:S08]  /*0180*/  LDC.64 R8, c[0x0][0x3b8] ;  /* 0x0000ee00ff087b82 */ /* 0x000e700000000a00 */
[----:B------:R-:W2:Y:S01]  /*0190*/  LDC.64 R14, c[0x0][0x3b0] ;  /* 0x0000ec00ff0e7b82 */ /* 0x000ea20000000a00 */
[----:B0-----:R-:W-:-:S04]  /*01a0*/  IMAD.WIDE R10, R17, 0x4, R6 ;  /* 0x00000004110a7825 */ /* 0x001fc800078e0206 */
[----:B------:R-:W-:Y:S01]  /*01b0*/  IMAD.WIDE R4, R0, 0x4, R6 ;  /* 0x0000000400047825 */ /* 0x000fe200078e0206 */
[----:B-1----:R0:W-:Y:S04]  /*01c0*/  STG.E.U8 desc[UR4][R8.64], R13 ;  /* 0x0000000d08007986 */ /* 0x0021e8000c101104 */
[----:B------:R-:W3:Y:S04]  /*01d0*/  LDG.E R11, desc[UR4][R10.64] ;  /* 0x000000040a0b7981 */ /* 0x000ee8000c1e1900 */
[----:B------:R-:W3:Y:S02]  /*01e0*/  LDG.E R12, desc[UR4][R4.64] ;  /* 0x00000004040c7981 */ /* 0x000ee4000c1e1900 */
[----:B---3--:R-:W-:-:S13]  /*01f0*/  FSETP.GTU.AND P0, PT, R12, R11, PT ;  /* 0x0000000b0c00720b */ /* 0x008fda0003f0c000 */
[C---:B------:R-:W-:Y:S01]  /*0200*/  @!P0 IMAD.WIDE R2, R17.reuse, 0x4, R2 ;  /* 0x0000000411028825 */ /* 0x040fe200078e0202 */
[----:B0-----:R-:W0:Y:S04]  /*0210*/  @P0 LDC.64 R12, c[0x0][0x390] ;  /* 0x0000e400ff0c0b82 */ /* 0x001e280000000a00 */
[----:B------:R-:W3:Y:S01]  /*0220*/  @!P0 LDG.E R16, desc[UR4][R2.64] ;  /* 0x0000000402108981 */ /* 0x000ee2000c1e1900 */
[----:B0-----:R-:W-:-:S05]  /*0230*/  @P0 IMAD.WIDE R12, R17, 0x4, R12 ;  /* 0x00000004110c0825 */ /* 0x001fca00078e020c */
[----:B------:R-:W3:Y:S01]  /*0240*/  @P0 LDG.E R16, desc[UR4][R12.64] ;  /* 0x000000040c100981 */ /* 0x000ee2000c1e1900 */
[----:B--2---:R-:W-:Y:S01]  /*0250*/  IMAD.WIDE R8, R0, 0x4, R14 ;  /* 0x0000000400087825 */ /* 0x004fe200078e020e */
[----:B---3--:R-:W-:-:S04]  /*0260*/  ISETP.NE.AND P0, PT, R16, -0x1, PT ;  /* 0xffffffff1000780c */ /* 0x008fc80003f05270 */
[----:B------:R-:W-:-:S04]  /*0270*/  SEL R17, R17, R16, !P0 ;  /* 0x0000001011117207 */ /* 0x000fc80004000000 */
[----:B------:R-:W-:Y:S01]  /*0280*/  ISETP.NE.AND P0, PT, R0, R17, PT ;  /* 0x000000110000720c */ /* 0x000fe20003f05270 */
[----:B------:R0:W-:-:S12]  /*0290*/  STG.E desc[UR4][R8.64], R17 ;  /* 0x0000001108007986 */ /* 0x0001d8000c101904 */
[----:B0-----:R-:W-:Y:S05]  /*02a0*/  @!P0 EXIT ;  /* 0x000000000000894d */ /* 0x001fea0003800000 */
[----:B------:R-:W-:Y:S01]  /*02b0*/  IMAD.WIDE R6, R17, 0x4, R6 ;  /* 0x0000000411067825 */ /* 0x000fe200078e0206 */
[----:B------:R-:W2:Y:S05]  /*02c0*/  LDG.E R4, desc[UR4][R4.64] ;  /* 0x0000000404047981 */ /* 0x000eaa000c1e1900 */
[----:B------:R-:W2:Y:S02]  /*02d0*/  LDG.E R7, desc[UR4][R6.64] ;  /* 0x0000000406077981 */ /* 0x000ea4000c1e1900 */
[----:B--2---:R-:W-:-:S13]  /*02e0*/  FSETP.GTU.AND P0, PT, R4, R7, PT ;  /* 0x000000070400720b */ /* 0x004fda0003f0c000 */
[----:B------:R-:W-:Y:S05]  /*02f0*/  @P0 BRA `(.L_x_1) ;  /* 0x00000000001c0947 */ /* 0x000fea0003800000 */
[----:B------:R-:W0:Y:S02]  /*0300*/  LDC.64 R2, c[0x0][0x3a0] ;  /* 0x0000e800ff027b82 */ /* 0x000e240000000a00 */
[----:B0-----:R-:W-:-:S05]  /*0310*/  IMAD.WIDE R2, R17, 0x4, R2 ;  /* 0x0000000411027825 */ /* 0x001fca00078e0202 */
[----:B------:R-:W2:Y:S02]  /*0320*/  LDG.E R4, desc[UR4][R2.64] ;  /* 0x0000000402047981 */ /* 0x000ea4000c1e1900 */
[----:B--2---:R-:W-:-:S13]  /*0330*/  ISETP.NE.AND P0, PT, R4, -0x1, PT ;  /* 0xffffffff0400780c */ /* 0x004fda0003f05270 */
[----:B------:R-:W-:Y:S05]  /*0340*/  @P0 EXIT ;  /* 0x000000000000094d */ /* 0x000fea0003800000 */
[----:B------:R-:W-:Y:S01]  /*0350*/  STG.E desc[UR4][R2.64], R0 ;  /* 0x0000000002007986 */ /* 0x000fe2000c101904 */
[----:B------:R-:W-:Y:S05]  /*0360*/  EXIT ;  /* 0x000000000000794d */ /* 0x000fea0003800000 */
.L_x_1:
[----:B------:R-:W0:Y:S02]  /*0370*/  LDC.64 R2, c[0x0][0x3a8] ;  /* 0x0000ea00ff027b82 */ /* 0x000e240000000a00 */
[----:B0-----:R-:W-:-:S05]  /*0380*/  IMAD.WIDE R2, R17, 0x4, R2 ;  /* 0x0000000411027825 */ /* 0x001fca00078e0202 */
[----:B------:R-:W2:Y:S02]  /*0390*/  LDG.E R4, desc[UR4][R2.64] ;  /* 0x0000000402047981 */ /* 0x000ea4000c1e1900 */
[----:B--2---:R-:W-:-:S13]  /*03a0*/  ISETP.NE.AND P0, PT, R4, -0x1, PT ;  /* 0xffffffff0400780c */ /* 0x004fda0003f05270 */
[----:B------:R-:W-:Y:S05]  /*03b0*/  @P0 EXIT ;  /* 0x000000000000094d */ /* 0x000fea0003800000 */
[----:B------:R-:W-:Y:S01]  /*03c0*/  STG.E desc[UR4][R2.64], R0 ;  /* 0x0000000002007986 */ /* 0x000fe2000c101904 */
[----:B------:R-:W-:Y:S05]  /*03d0*/  EXIT ;  /* 0x000000000000794d */ /* 0x000fea0003800000 */
.L_x_2:
        /* <DEDUP_REMOVED lines=10> */
.L_x_4:


//--------------------- .nv.shared.reserved.0     --------------------------
	.section	.nv.shared.reserved.0,"aw",@nobits
	.weak		__nv_reservedSMEM_offset_0_alias
	.size		__nv_reservedSMEM_offset_0_alias, 0, 64
	.other		__nv_reservedSMEM_offset_0_alias,@"STO_CUDA_RESERVED_SHARED STV_DEFAULT"
__nv_reservedSMEM_offset_0_alias:
	.zero		0
	.zero		64


//--------------------- .nv.constant0._Z8copy_arrPiS_i --------------------------
	.section	.nv.constant0._Z8copy_arrPiS_i,"a",@progbits
	.sectionflags	@""
	.align	4
.nv.constant0._Z8copy_arrPiS_i:
	.zero		916


//--------------------- .nv.constant0._Z21populate_child_parentPfPiS0_S0_S0_S0_S0_Pbi --------------------------
	.section	.nv.constant0._Z21populate_child_parentPfPiS0_S0_S0_S0_S0_Pbi,"a",@progbits
	.sectionflags	@""
	.align	4
.nv.constant0._Z21populate_child_parentPfPiS0_S0_S0_S0_S0_Pbi:
	.zero		964


//--------------------- SYMBOLS --------------------------

	.type		.nv.reservedSmem.offset0,@object
	.size		.nv.reservedSmem.offset0,0x4
